//
// Generated by NVIDIA NVVM Compiler
//
// Compiler Build ID: CL-36424714
// Cuda compilation tools, release 13.0, V13.0.88
// Based on NVVM 20.0.0
//

.version 9.0
.target sm_100
.address_size 64

	// .globl	_Z6squarePiPli

.visible .entry _Z6squarePiPli(
	.param .u64 .ptr .align 1 _Z6squarePiPli_param_0,
	.param .u64 .ptr .align 1 _Z6squarePiPli_param_1,
	.param .u32 _Z6squarePiPli_param_2
)
{
	.reg .pred 	%p<2>;
	.reg .b32 	%r<8>;
	.reg .b64 	%rd<11>;

	ld.param.u64 	%rd2, [_Z6squarePiPli_param_0];
	ld.param.u64 	%rd3, [_Z6squarePiPli_param_1];
	ld.param.u32 	%r2, [_Z6squarePiPli_param_2];
	mov.u32 	%r3, %ntid.x;
	mov.u32 	%r4, %ctaid.x;
	mov.u32 	%r5, %tid.x;
	mad.lo.s32 	%r1, %r3, %r4, %r5;
	// begin inline asm
	mov.u64 %rd4, %globaltimer;
	// end inline asm
	setp.ge.s32 	%p1, %r1, %r2;
	@%p1 bra 	$L__BB0_2;
	cvta.to.global.u64 	%rd5, %rd2;
	mul.wide.s32 	%rd6, %r1, 4;
	add.s64 	%rd7, %rd5, %rd6;
	ld.global.u32 	%r6, [%rd7];
	mul.lo.s32 	%r7, %r6, %r6;
	st.global.u32 	[%rd7], %r7;
$L__BB0_2:
	cvta.to.global.u64 	%rd9, %rd3;
	// begin inline asm
	mov.u64 %rd8, %globaltimer;
	// end inline asm
	sub.s64 	%rd10, %rd4, %rd8;
	st.global.u64 	[%rd9], %rd10;
	ret;

}


// ===== COMPILED SASS (sm_100) =====

	.target	sm_100

	.elftype	@"ET_EXEC"


//--------------------- .note.nv.tkinfo           --------------------------
	.section	.note.nv.tkinfo,"",@"SHT_NOTE"
	.sectionflags	@"SHF_NOTE_NV_TKINFO"
	.tkinfo
        /*0018*/ 	.word	0x00000002
        /*0030*/ 	.string	""
        /*0030*/ 	.string	"ptxas"
        /*0030*/ 	.string	"Cuda compilation tools, release 13.0, V13.0.88"
        /*0030*/ 	.string	"Build cuda_13.0.r13.0/compiler.36424714_0"
        /*0030*/ 	.string	"-arch sm_100 -m 64 "



//--------------------- .note.nv.cuinfo           --------------------------
	.section	.note.nv.cuinfo,"",@"SHT_NOTE"
	.sectionflags	@"SHF_NOTE_NV_CUINFO"
        /*0018*/ 	.short	0x0002
        /*001a*/ 	.short	0x0064
        /*001c*/ 	.short	0x0082
	.zero		2


//--------------------- .nv.info                  --------------------------
	.section	.nv.info,"",@"SHT_CUDA_INFO"
	.align	4


	//----- nvinfo : EIATTR_REGCOUNT
	.align		4
        /*0000*/ 	.byte	0x04, 0x2f
        /*0002*/ 	.short	(.L_1 - .L_0)
	.align		4
.L_0:
        /*0004*/ 	.word	index@(_Z6squarePiPli)
        /*0008*/ 	.word	0x0000000a


	//----- nvinfo : EIATTR_FRAME_SIZE
	.align		4
.L_1:
        /*000c*/ 	.byte	0x04, 0x11
        /*000e*/ 	.short	(.L_3 - .L_2)
	.align		4
.L_2:
        /*0010*/ 	.word	index@(_Z6squarePiPli)
        /*0014*/ 	.word	0x00000000


	//----- nvinfo : EIATTR_MIN_STACK_SIZE
	.align		4
.L_3:
        /*0018*/ 	.byte	0x04, 0x12
        /*001a*/ 	.short	(.L_5 - .L_4)
	.align		4
.L_4:
        /*001c*/ 	.word	index@(_Z6squarePiPli)
        /*0020*/ 	.word	0x00000000
.L_5:


//--------------------- .nv.compat                --------------------------
	.section	.nv.compat,"",@"SHT_CUDA_COMPAT_INFO"
	.align	4
        /*0000*/ 	.byte	0x02, 0x09, 0x00, 0x00, 0x02, 0x02, 0x01, 0x00, 0x02, 0x05, 0x05, 0x00, 0x03, 0x07, 0x01, 0x01
        /*0010*/ 	.byte	0x02, 0x03, 0x00, 0x00, 0x02, 0x06, 0x01, 0x00, 0x04, 0x0b, 0x08, 0x00, 0x09, 0x00, 0x00, 0x00
        /*0020*/ 	.byte	0x00, 0x00, 0x00, 0x00


//--------------------- .nv.info._Z6squarePiPli   --------------------------
	.section	.nv.info._Z6squarePiPli,"",@"SHT_CUDA_INFO"
	.sectionflags	@""
	.align	4


	//----- nvinfo : EIATTR_CUDA_API_VERSION
	.align		4
        /*0000*/ 	.byte	0x04, 0x37
        /*0002*/ 	.short	(.L_7 - .L_6)
.L_6:
        /*0004*/ 	.word	0x00000082


	//----- nvinfo : EIATTR_KPARAM_INFO
	.align		4
.L_7:
        /*0008*/ 	.byte	0x04, 0x17
        /*000a*/ 	.short	(.L_9 - .L_8)
.L_8:
        /*000c*/ 	.word	0x00000000
        /*0010*/ 	.short	0x0002
        /*0012*/ 	.short	0x0010
        /*0014*/ 	.byte	0x00, 0xf0, 0x11, 0x00


	//----- nvinfo : EIATTR_KPARAM_INFO
	.align		4
.L_9:
        /*0018*/ 	.byte	0x04, 0x17
        /*001a*/ 	.short	(.L_11 - .L_10)
.L_10:
        /*001c*/ 	.word	0x00000000
        /*0020*/ 	.short	0x0001
        /*0022*/ 	.short	0x0008
        /*0024*/ 	.byte	0x00, 0xf5, 0x21, 0x00


	//----- nvinfo : EIATTR_KPARAM_INFO
	.align		4
.L_11:
        /*0028*/ 	.byte	0x04, 0x17
        /*002a*/ 	.short	(.L_13 - .L_12)
.L_12:
        /*002c*/ 	.word	0x00000000
        /*0030*/ 	.short	0x0000
        /*0032*/ 	.short	0x0000
        /*0034*/ 	.byte	0x00, 0xf5, 0x21, 0x00


	//----- nvinfo : EIATTR_SPARSE_MMA_MASK
	.align		4
.L_13:
        /*0038*/ 	.byte	0x03, 0x50
        /*003a*/ 	.short	0x0000


	//----- nvinfo : EIATTR_MAXREG_COUNT
	.align		4
        /*003c*/ 	.byte	0x03, 0x1b
        /*003e*/ 	.short	0x00ff


	//----- nvinfo : EIATTR_MERCURY_ISA_VERSION
	.align		4
        /*0040*/ 	.byte	0x03, 0x5f
        /*0042*/ 	.short	0x0101


	//----- nvinfo : EIATTR_VRC_CTA_INIT_COUNT
	.align		4
        /*0044*/ 	.byte	0x02, 0x4a
	.zero		1
	.zero		1


	//----- nvinfo : EIATTR_EXIT_INSTR_OFFSETS
	.align		4
        /*0048*/ 	.byte	0x04, 0x1c
        /*004a*/ 	.short	(.L_15 - .L_14)


	//   ....[0]....
.L_14:
        /*004c*/ 	.word	0x00000130


	//----- nvinfo : EIATTR_CBANK_PARAM_SIZE
	.align		4
.L_15:
        /*0050*/ 	.byte	0x03, 0x19
        /*0052*/ 	.short	0x0014


	//----- nvinfo : EIATTR_PARAM_CBANK
	.align		4
        /*0054*/ 	.byte	0x04, 0x0a
        /*0056*/ 	.short	(.L_17 - .L_16)
	.align		4
.L_16:
        /*0058*/ 	.word	index@(.nv.constant0._Z6squarePiPli)
        /*005c*/ 	.short	0x0380
        /*005e*/ 	.short	0x0014


	//----- nvinfo : EIATTR_SW_WAR
	.align		4
.L_17:
        /*0060*/ 	.byte	0x04, 0x36
        /*0062*/ 	.short	(.L_19 - .L_18)
.L_18:
        /*0064*/ 	.word	0x00000008
.L_19:


//--------------------- .nv.callgraph             --------------------------
	.section	.nv.callgraph,"",@"SHT_CUDA_CALLGRAPH"
	.align	4
	.sectionentsize	8
	.align		4
        /*0000*/ 	.word	0x00000000
	.align		4
        /*0004*/ 	.word	0xffffffff
	.align		4
        /*0008*/ 	.word	0x00000000
	.align		4
        /*000c*/ 	.word	0xfffffffe
	.align		4
        /*0010*/ 	.word	0x00000000
	.align		4
        /*0014*/ 	.word	0xfffffffd
	.align		4
        /*0018*/ 	.word	0x00000000
	.align		4
        /*001c*/ 	.word	0xfffffffc


//--------------------- .text._Z6squarePiPli      --------------------------
	.section	.text._Z6squarePiPli,"ax",@progbits
	.align	128
        .global         _Z6squarePiPli
        .type           _Z6squarePiPli,@function
        .size           _Z6squarePiPli,(.L_x_1 - _Z6squarePiPli)
        .other          _Z6squarePiPli,@"STO_CUDA_ENTRY STV_DEFAULT"
_Z6squarePiPli:
.text._Z6squarePiPli:
[----:B------:R-:W-:Y:S01]  /*0000*/  LDC R1, c[0x0][0x37c] ;  /* 0x0000df00ff017b82 */ /* 0x000fe20000000800 */
[----:B------:R-:W0:Y:S01]  /*0010*/  S2R R7, SR_CTAID.X ;  /* 0x0000000000077919 */ /* 0x000e220000002500 */
[----:B------:R-:W0:Y:S01]  /*0020*/  LDCU UR6, c[0x0][0x360] ;  /* 0x00006c00ff0677ac */ /* 0x000e220008000800 */
[----:B------:R-:W0:Y:S01]  /*0030*/  S2R R0, SR_TID.X ;  /* 0x0000000000007919 */ /* 0x000e220000002100 */
[----:B------:R-:W1:Y:S01]  /*0040*/  LDCU.64 UR4, c[0x0][0x358] ;  /* 0x00006b00ff0477ac */ /* 0x000e620008000a00 */
[----:B0-----:R-:W-:Y:S01]  /*0050*/  IMAD R7, R7, UR6, R0 ;  /* 0x0000000607077c24 */ /* 0x001fe2000f8e0200 */
[----:B------:R-:W-:Y:S01]  /*0060*/  CS2R R4, SR_GLOBALTIMERLO ;  /* 0x0000000000047805 */ /* 0x000fe20000015200 */
[----:B------:R-:W0:Y:S03]  /*0070*/  LDCU UR6, c[0x0][0x390] ;  /* 0x00007200ff0677ac */ /* 0x000e260008000800 */
[----:B0-----:R-:W-:-:S13]  /*0080*/  ISETP.GE.AND P0, PT, R7, UR6, PT ;  /* 0x0000000607007c0c */ /* 0x001fda000bf06270 */
[----:B------:R-:W0:Y:S02]  /*0090*/  @!P0 LDC.64 R2, c[0x0][0x380] ;  /* 0x0000e000ff028b82 */ /* 0x000e240000000a00 */
[----:B0-----:R-:W-:-:S05]  /*00a0*/  @!P0 IMAD.WIDE R2, R7, 0x4, R2 ;  /* 0x0000000407028825 */ /* 0x001fca00078e0202 */
[----:B-1----:R-:W2:Y:S02]  /*00b0*/  @!P0 LDG.E R0, desc[UR4][R2.64] ;  /* 0x0000000402008981 */ /* 0x002ea4000c1e1900 */
[----:B--2---:R-:W-:-:S05]  /*00c0*/  @!P0 IMAD R7, R0, R0, RZ ;  /* 0x0000000000078224 */ /* 0x004fca00078e02ff */
[----:B------:R0:W-:Y:S02]  /*00d0*/  @!P0 STG.E desc[UR4][R2.64], R7 ;  /* 0x0000000702008986 */ /* 0x0001e4000c101904 */
[----:B0-----:R-:W-:Y:S01]  /*00e0*/  CS2R R6, SR_GLOBALTIMERLO ;  /* 0x0000000000067805 */ /* 0x001fe20000015200 */
[----:B------:R-:W0:Y:S05]  /*00f0*/  LDC.64 R2, c[0x0][0x388] ;  /* 0x0000e200ff027b82 */ /* 0x000e2a0000000a00 */
[----:B------:R-:W-:-:S04]  /*0100*/  IADD3 R4, P0, PT, R4, -R6, RZ ;  /* 0x8000000604047210 */ /* 0x000fc80007f1e0ff */
[----:B------:R-:W-:-:S05]  /*0110*/  IADD3.X R5, PT, PT, R5, ~R7, RZ, P0, !PT ;  /* 0x8000000705057210 */ /* 0x000fca00007fe4ff */
[----:B0-----:R-:W-:Y:S01]  /*0120*/  STG.E.64 desc[UR4][R2.64], R4 ;  /* 0x0000000402007986 */ /* 0x001fe2000c101b04 */
[----:B------:R-:W-:Y:S05]  /*0130*/  EXIT ;  /* 0x000000000000794d */ /* 0x000fea0003800000 */
.L_x_0:
[----:B------:R-:W-:-:S00]  /*0140*/  BRA `(.L_x_0) ;  /* 0xfffffffc00fc7947 */ /* 0x000fc0000383ffff */
[----:B------:R-:W-:-:S00]  /*0150*/  NOP ;  /* 0x0000000000007918 */ /* 0x000fc00000000000 */
        /* <DEDUP_REMOVED lines=10> */
.L_x_1:


//--------------------- .nv.shared.reserved.0     --------------------------
	.section	.nv.shared.reserved.0,"aw",@nobits
	.weak		__nv_reservedSMEM_offset_0_alias
	.size		__nv_reservedSMEM_offset_0_alias, 0, 64
	.other		__nv_reservedSMEM_offset_0_alias,@"STO_CUDA_RESERVED_SHARED STV_DEFAULT"
__nv_reservedSMEM_offset_0_alias:
	.zero		0
	.zero		64


//--------------------- .nv.constant0._Z6squarePiPli --------------------------
	.section	.nv.constant0._Z6squarePiPli,"a",@progbits
	.sectionflags	@""
	.align	4
.nv.constant0._Z6squarePiPli:
	.zero		916


//--------------------- SYMBOLS --------------------------

	.type		.nv.reservedSmem.offset0,@object
	.size		.nv.reservedSmem.offset0,0x4
